	.headerflags	@"EF_CUDA_TEXMODE_UNIFIED EF_CUDA_64BIT_ADDRESS EF_CUDA_ACCELERATORS EF_CUDA_SM90 EF_CUDA_VIRTUAL_SM(EF_CUDA_SM90)"
	.elftype	@"ET_EXEC"


//--------------------- .nv.info                  --------------------------
	.section	.nv.info,"",@"SHT_CUDA_INFO"
	.align	4


	//----- nvinfo : EIATTR_REGCOUNT
	.align		4
        /*0000*/ 	.byte	0x04, 0x2f
        /*0002*/ 	.short	(.L_1 - .L_0)
	.align		4
.L_0:
        /*0004*/ 	.word	index@(triton_poi_fused_reflection_pad2d_0)
        /*0008*/ 	.word	0x0000000e


	//----- nvinfo : EIATTR_MIN_STACK_SIZE
	.align		4
.L_1:
        /*000c*/ 	.byte	0x04, 0x12
        /*000e*/ 	.short	(.L_3 - .L_2)
	.align		4
.L_2:
        /*0010*/ 	.word	index@(triton_poi_fused_reflection_pad2d_0)
        /*0014*/ 	.word	0x00000000


	//----- nvinfo : EIATTR_FRAME_SIZE
	.align		4
.L_3:
        /*0018*/ 	.byte	0x04, 0x11
        /*001a*/ 	.short	(.L_5 - .L_4)
	.align		4
.L_4:
        /*001c*/ 	.word	index@(triton_poi_fused_reflection_pad2d_0)
        /*0020*/ 	.word	0x00000000


	//----- nvinfo : EIATTR_MIN_STACK_SIZE
	.align		4
.L_5:
        /*0024*/ 	.byte	0x04, 0x12
        /*0026*/ 	.short	(.L_7 - .L_6)
	.align		4
.L_6:
        /*0028*/ 	.word	index@(triton_poi_fused_reflection_pad2d_0)
        /*002c*/ 	.word	0x00000000
.L_7:


//--------------------- .nv.info.triton_poi_fused_reflection_pad2d_0 --------------------------
	.section	.nv.info.triton_poi_fused_reflection_pad2d_0,"",@"SHT_CUDA_INFO"
	.sectionflags	@""
	.align	4


	//----- nvinfo : EIATTR_CUDA_API_VERSION
	.align		4
        /*0000*/ 	.byte	0x04, 0x37
        /*0002*/ 	.short	(.L_9 - .L_8)
.L_8:
        /*0004*/ 	.word	0x0000007c


	//----- nvinfo : EIATTR_KPARAM_INFO
	.align		4
.L_9:
        /*0008*/ 	.byte	0x04, 0x17
        /*000a*/ 	.short	(.L_11 - .L_10)
.L_10:
        /*000c*/ 	.word	0x00000000
        /*0010*/ 	.short	0x0002
        /*0012*/ 	.short	0x0010
        /*0014*/ 	.byte	0x00, 0xf0, 0x11, 0x00


	//----- nvinfo : EIATTR_KPARAM_INFO
	.align		4
.L_11:
        /*0018*/ 	.byte	0x04, 0x17
        /*001a*/ 	.short	(.L_13 - .L_12)
.L_12:
        /*001c*/ 	.word	0x00000000
        /*0020*/ 	.short	0x0001
        /*0022*/ 	.short	0x0008
        /*0024*/ 	.byte	0x00, 0xf4, 0x21, 0x00


	//----- nvinfo : EIATTR_KPARAM_INFO
	.align		4
.L_13:
        /*0028*/ 	.byte	0x04, 0x17
        /*002a*/ 	.short	(.L_15 - .L_14)
.L_14:
        /*002c*/ 	.word	0x00000000
        /*0030*/ 	.short	0x0000
        /*0032*/ 	.short	0x0000
        /*0034*/ 	.byte	0x00, 0xf4, 0x21, 0x00


	//----- nvinfo : EIATTR_SPARSE_MMA_MASK
	.align		4
.L_15:
        /*0038*/ 	.byte	0x03, 0x50
        /*003a*/ 	.short	0x0000


	//----- nvinfo : EIATTR_MAXREG_COUNT
	.align		4
        /*003c*/ 	.byte	0x03, 0x1b
        /*003e*/ 	.short	0x00ff


	//----- nvinfo : EIATTR_EXIT_INSTR_OFFSETS
	.align		4
        /*0040*/ 	.byte	0x04, 0x1c
        /*0042*/ 	.short	(.L_17 - .L_16)


	//   ....[0]....
.L_16:
        /*0044*/ 	.word	0x00000260


	//   ....[1]....
        /*0048*/ 	.word	0x00000280


	//----- nvinfo : EIATTR_REQNTID
	.align		4
.L_17:
        /*004c*/ 	.byte	0x04, 0x10
        /*004e*/ 	.short	(.L_19 - .L_18)
.L_18:
        /*0050*/ 	.word	0x00000080
        /*0054*/ 	.word	0x00000001
        /*0058*/ 	.word	0x00000001


	//----- nvinfo : EIATTR_CRS_STACK_SIZE
	.align		4
.L_19:
        /*005c*/ 	.byte	0x04, 0x1e
        /*005e*/ 	.short	(.L_21 - .L_20)
.L_20:
        /*0060*/ 	.word	0x00000000


	//----- nvinfo : EIATTR_CBANK_PARAM_SIZE
	.align		4
.L_21:
        /*0064*/ 	.byte	0x03, 0x19
        /*0066*/ 	.short	0x0014


	//----- nvinfo : EIATTR_PARAM_CBANK
	.align		4
        /*0068*/ 	.byte	0x04, 0x0a
        /*006a*/ 	.short	(.L_23 - .L_22)
	.align		4
.L_22:
        /*006c*/ 	.word	index@(.nv.constant0.triton_poi_fused_reflection_pad2d_0)
        /*0070*/ 	.short	0x0210
        /*0072*/ 	.short	0x0014


	//----- nvinfo : EIATTR_SW_WAR
	.align		4
.L_23:
        /*0074*/ 	.byte	0x04, 0x36
        /*0076*/ 	.short	(.L_25 - .L_24)
.L_24:
        /*0078*/ 	.word	0x00000008
.L_25:


//--------------------- .nv.callgraph             --------------------------
	.section	.nv.callgraph,"",@"SHT_CUDA_CALLGRAPH"
	.align	4
	.sectionentsize	8
	.align		4
        /*0000*/ 	.word	0x00000000
	.align		4
        /*0004*/ 	.word	0xffffffff
	.align		4
        /*0008*/ 	.word	0x00000000
	.align		4
        /*000c*/ 	.word	0xfffffffe
	.align		4
        /*0010*/ 	.word	0x00000000
	.align		4
        /*0014*/ 	.word	0xfffffffd
	.align		4
        /*0018*/ 	.word	0x00000000
	.align		4
        /*001c*/ 	.word	0xfffffffc


//--------------------- .text.triton_poi_fused_reflection_pad2d_0 --------------------------
	.section	.text.triton_poi_fused_reflection_pad2d_0,"ax",@progbits
	.align	128
        .global         triton_poi_fused_reflection_pad2d_0
        .type           triton_poi_fused_reflection_pad2d_0,@function
        .size           triton_poi_fused_reflection_pad2d_0,(.L_x_3 - triton_poi_fused_reflection_pad2d_0)
        .other          triton_poi_fused_reflection_pad2d_0,@"STO_CUDA_ENTRY STV_DEFAULT"
triton_poi_fused_reflection_pad2d_0:
.text.triton_poi_fused_reflection_pad2d_0:
[----:B------:R-:W0:Y:S02]  /*0000*/  LDC R1, c[0x0][0x28] ;  /* 0x00000a00ff017b82 */ /* 0x000e240000000800 */
[----:B------:R-:W1:Y:S01]  /*0010*/  S2R R7, SR_TID.X ;  /* 0x0000000000077919 */ /* 0x000e620000002100 */
[----:B------:R-:W2:Y:S01]  /*0020*/  LDC.64 R4, c[0x0][0x218] ;  /* 0x00008600ff047b82 */ /* 0x000ea20000000a00 */
[----:B------:R-:W-:Y:S01]  /*0030*/  ULDC.64 UR4, c[0x0][0x208] ;  /* 0x0000820000047ab9 */ /* 0x000fe20000000a00 */
[----:B------:R-:W-:Y:S01]  /*0040*/  BSSY B0, `(.L_x_0) ;  /* 0x0000021000007945 */ /* 0x000fe20003800000 */
[----:B------:R-:W3:Y:S01]  /*0050*/  S2R R0, SR_CTAID.X ;  /* 0x0000000000007919 */ /* 0x000ee20000002500 */
[----:B-1----:R-:W-:-:S05]  /*0060*/  LOP3.LUT R7, R7, 0x7f, RZ, 0xc0, !PT ;  /* 0x0000007f07077812 */ /* 0x002fca00078ec0ff */
[----:B---3--:R-:W-:-:S04]  /*0070*/  IMAD R7, R0, 0x80, R7 ;  /* 0x0000008000077824 */ /* 0x008fc800078e0207 */
[C---:B------:R-:W-:Y:S01]  /*0080*/  IMAD.HI R0, R7.reuse, 0x2aaaaaab, RZ ;  /* 0x2aaaaaab07007827 */ /* 0x040fe200078e02ff */
[----:B------:R-:W-:-:S03]  /*0090*/  ISETP.GE.AND P0, PT, R7, 0x240, PT ;  /* 0x000002400700780c */ /* 0x000fc60003f06270 */
[----:B--2---:R-:W-:Y:S01]  /*00a0*/  IMAD.WIDE R4, R7, 0x4, R4 ;  /* 0x0000000407047825 */ /* 0x004fe200078e0204 */
[----:B------:R-:W-:-:S05]  /*00b0*/  LEA.HI R0, R0, R0, RZ, 0x1 ;  /* 0x0000000000007211 */ /* 0x000fca00078f08ff */
[----:B------:R-:W-:-:S05]  /*00c0*/  IMAD.HI R2, R0, 0x2aaaaaab, RZ ;  /* 0x2aaaaaab00027827 */ /* 0x000fca00078e02ff */
[----:B------:R-:W-:Y:S01]  /*00d0*/  LEA.HI R3, R2, R2, RZ, 0x1 ;  /* 0x0000000202037211 */ /* 0x000fe200078f08ff */
[----:B------:R-:W-:-:S04]  /*00e0*/  IMAD R2, R0, 0x6, RZ ;  /* 0x0000000600027824 */ /* 0x000fc800078e02ff */
[----:B------:R-:W-:Y:S01]  /*00f0*/  IMAD R3, R3, 0x6, RZ ;  /* 0x0000000603037824 */ /* 0x000fe200078e02ff */
[----:B------:R-:W-:-:S04]  /*0100*/  LOP3.LUT R2, RZ, R2, RZ, 0x33, !PT ;  /* 0x00000002ff027212 */ /* 0x000fc800078e33ff */
[----:B------:R-:W-:Y:S01]  /*0110*/  LOP3.LUT R3, RZ, R3, RZ, 0x33, !PT ;  /* 0x00000003ff037212 */ /* 0x000fe200078e33ff */
[----:B------:R-:W-:-:S04]  /*0120*/  IMAD.IADD R2, R7, 0x1, R2 ;  /* 0x0000000107027824 */ /* 0x000fc800078e0202 */
[----:B------:R-:W-:Y:S01]  /*0130*/  IMAD.IADD R3, R0, 0x1, R3 ;  /* 0x0000000100037824 */ /* 0x000fe200078e0203 */
[----:B------:R-:W-:Y:S01]  /*0140*/  IABS R6, R2 ;  /* 0x0000000200067213 */ /* 0x000fe20000000000 */
[----:B------:R-:W-:Y:S01]  /*0150*/  IMAD.HI R0, R7, 0x38e38e39, RZ ;  /* 0x38e38e3907007827 */ /* 0x000fe200078e02ff */
[----:B------:R-:W-:Y:S02]  /*0160*/  HFMA2.MMA R7, -RZ, RZ, 0, 0 ;  /* 0x00000000ff077435 */ /* 0x000fe400000001ff */
[----:B------:R-:W-:Y:S01]  /*0170*/  IABS R8, R3 ;  /* 0x0000000300087213 */ /* 0x000fe20000000000 */
[----:B------:R-:W-:Y:S01]  /*0180*/  VIADD R6, R6, 0xfffffffd ;  /* 0xfffffffd06067836 */ /* 0x000fe20000000000 */
[----:B------:R-:W1:Y:S01]  /*0190*/  LDC.64 R2, c[0x0][0x210] ;  /* 0x00008400ff027b82 */ /* 0x000e620000000a00 */
[----:B------:R-:W-:Y:S02]  /*01a0*/  SHF.R.U32.HI R9, RZ, 0x1f, R0 ;  /* 0x0000001fff097819 */ /* 0x000fe40000011600 */
[----:B------:R-:W-:-:S02]  /*01b0*/  IADD3 R8, R8, -0x3, RZ ;  /* 0xfffffffd08087810 */ /* 0x000fc40007ffe0ff */
[----:B------:R-:W-:Y:S02]  /*01c0*/  IABS R11, R6 ;  /* 0x00000006000b7213 */ /* 0x000fe40000000000 */
[----:B------:R-:W-:Y:S02]  /*01d0*/  IABS R6, R8 ;  /* 0x0000000800067213 */ /* 0x000fe40000000000 */
[----:B------:R-:W-:-:S03]  /*01e0*/  LEA.HI R9, R0, R9, RZ, 0x1d ;  /* 0x0000000900097211 */ /* 0x000fc600078fe8ff */
[----:B------:R-:W-:Y:S01]  /*01f0*/  IMAD R0, R6, 0x4, R11 ;  /* 0x0000000406007824 */ /* 0x000fe200078e020b */
[----:B------:R-:W-:-:S05]  /*0200*/  LEA R9, R9, 0xf, 0x4 ;  /* 0x0000000f09097811 */ /* 0x000fca00078e20ff */
[----:B------:R-:W-:-:S04]  /*0210*/  IMAD.IADD R9, R9, 0x1, -R0 ;  /* 0x0000000109097824 */ /* 0x000fc800078e0a00 */
[----:B-1----:R-:W-:Y:S01]  /*0220*/  IMAD.WIDE R2, R9, 0x4, R2 ;  /* 0x0000000409027825 */ /* 0x002fe200078e0202 */
[----:B------:R-:W-:Y:S06]  /*0230*/  @P0 BRA `(.L_x_1) ;  /* 0x0000000000040947 */ /* 0x000fec0003800000 */
[----:B------:R1:W5:Y:S02]  /*0240*/  LDG.E.EL R7, desc[UR4][R2.64] ;  /* 0x0000000402077981 */ /* 0x000364000c2e1900 */
.L_x_1:
[----:B------:R-:W-:Y:S05]  /*0250*/  BSYNC B0 ;  /* 0x0000000000007941 */ /* 0x000fea0003800000 */
.L_x_0:
[----:B------:R-:W-:Y:S05]  /*0260*/  @P0 EXIT ;  /* 0x000000000000094d */ /* 0x000fea0003800000 */
[----:B-----5:R-:W-:Y:S01]  /*0270*/  STG.E desc[UR4][R4.64], R7 ;  /* 0x0000000704007986 */ /* 0x020fe2000c101904 */
[----:B------:R-:W-:Y:S05]  /*0280*/  EXIT ;  /* 0x000000000000794d */ /* 0x000fea0003800000 */
.L_x_2:
[----:B------:R-:W-:-:S00]  /*0290*/  BRA `(.L_x_2) ;  /* 0xfffffffc00fc7947 */ /* 0x000fc0000383ffff */
[----:B------:R-:W-:-:S00]  /*02a0*/  NOP ;  /* 0x0000000000007918 */ /* 0x000fc00000000000 */
        /* <DEDUP_REMOVED lines=13> */
.L_x_3:


//--------------------- .nv.constant0.triton_poi_fused_reflection_pad2d_0 --------------------------
	.section	.nv.constant0.triton_poi_fused_reflection_pad2d_0,"a",@progbits
	.sectionflags	@""
	.align	4
.nv.constant0.triton_poi_fused_reflection_pad2d_0:
	.zero		548
